//
// Generated by NVIDIA NVVM Compiler
//
// Compiler Build ID: CL-36424714
// Cuda compilation tools, release 13.0, V13.0.88
// Based on NVVM 20.0.0
//

.version 9.0
.target sm_100
.address_size 64

	// .globl	_Z8daxbyAddPKfS0_Pffi

.visible .entry _Z8daxbyAddPKfS0_Pffi(
	.param .u64 .ptr .align 1 _Z8daxbyAddPKfS0_Pffi_param_0,
	.param .u64 .ptr .align 1 _Z8daxbyAddPKfS0_Pffi_param_1,
	.param .u64 .ptr .align 1 _Z8daxbyAddPKfS0_Pffi_param_2,
	.param .f32 _Z8daxbyAddPKfS0_Pffi_param_3,
	.param .u32 _Z8daxbyAddPKfS0_Pffi_param_4
)
{
	.reg .pred 	%p<2>;
	.reg .b32 	%r<6>;
	.reg .b32 	%f<5>;
	.reg .b64 	%rd<11>;

	ld.param.u64 	%rd1, [_Z8daxbyAddPKfS0_Pffi_param_0];
	ld.param.u64 	%rd2, [_Z8daxbyAddPKfS0_Pffi_param_1];
	ld.param.u64 	%rd3, [_Z8daxbyAddPKfS0_Pffi_param_2];
	ld.param.f32 	%f1, [_Z8daxbyAddPKfS0_Pffi_param_3];
	ld.param.u32 	%r2, [_Z8daxbyAddPKfS0_Pffi_param_4];
	mov.u32 	%r3, %ntid.x;
	mov.u32 	%r4, %ctaid.x;
	mov.u32 	%r5, %tid.x;
	mad.lo.s32 	%r1, %r3, %r4, %r5;
	setp.ge.s32 	%p1, %r1, %r2;
	@%p1 bra 	$L__BB0_2;
	cvta.to.global.u64 	%rd4, %rd1;
	cvta.to.global.u64 	%rd5, %rd2;
	cvta.to.global.u64 	%rd6, %rd3;
	mul.wide.s32 	%rd7, %r1, 4;
	add.s64 	%rd8, %rd4, %rd7;
	ld.global.f32 	%f2, [%rd8];
	add.s64 	%rd9, %rd5, %rd7;
	ld.global.f32 	%f3, [%rd9];
	fma.rn.f32 	%f4, %f1, %f2, %f3;
	add.s64 	%rd10, %rd6, %rd7;
	st.global.f32 	[%rd10], %f4;
$L__BB0_2:
	ret;

}


// ===== COMPILED SASS (sm_100) =====

	.target	sm_100

	.elftype	@"ET_EXEC"


//--------------------- .note.nv.tkinfo           --------------------------
	.section	.note.nv.tkinfo,"",@"SHT_NOTE"
	.sectionflags	@"SHF_NOTE_NV_TKINFO"
	.tkinfo
        /*0018*/ 	.word	0x00000002
        /*0030*/ 	.string	""
        /*0030*/ 	.string	"ptxas"
        /*0030*/ 	.string	"Cuda compilation tools, release 13.0, V13.0.88"
        /*0030*/ 	.string	"Build cuda_13.0.r13.0/compiler.36424714_0"
        /*0030*/ 	.string	"-arch sm_100 -m 64 "



//--------------------- .note.nv.cuinfo           --------------------------
	.section	.note.nv.cuinfo,"",@"SHT_NOTE"
	.sectionflags	@"SHF_NOTE_NV_CUINFO"
        /*0018*/ 	.short	0x0002
        /*001a*/ 	.short	0x0064
        /*001c*/ 	.short	0x0082
	.zero		2


//--------------------- .nv.info                  --------------------------
	.section	.nv.info,"",@"SHT_CUDA_INFO"
	.align	4


	//----- nvinfo : EIATTR_REGCOUNT
	.align		4
        /*0000*/ 	.byte	0x04, 0x2f
        /*0002*/ 	.short	(.L_1 - .L_0)
	.align		4
.L_0:
        /*0004*/ 	.word	index@(_Z8daxbyAddPKfS0_Pffi)
        /*0008*/ 	.word	0x0000000c


	//----- nvinfo : EIATTR_FRAME_SIZE
	.align		4
.L_1:
        /*000c*/ 	.byte	0x04, 0x11
        /*000e*/ 	.short	(.L_3 - .L_2)
	.align		4
.L_2:
        /*0010*/ 	.word	index@(_Z8daxbyAddPKfS0_Pffi)
        /*0014*/ 	.word	0x00000000


	//----- nvinfo : EIATTR_MIN_STACK_SIZE
	.align		4
.L_3:
        /*0018*/ 	.byte	0x04, 0x12
        /*001a*/ 	.short	(.L_5 - .L_4)
	.align		4
.L_4:
        /*001c*/ 	.word	index@(_Z8daxbyAddPKfS0_Pffi)
        /*0020*/ 	.word	0x00000000
.L_5:


//--------------------- .nv.compat                --------------------------
	.section	.nv.compat,"",@"SHT_CUDA_COMPAT_INFO"
	.align	4
        /*0000*/ 	.byte	0x02, 0x09, 0x00, 0x00, 0x02, 0x02, 0x01, 0x00, 0x02, 0x05, 0x05, 0x00, 0x03, 0x07, 0x01, 0x01
        /*0010*/ 	.byte	0x02, 0x03, 0x00, 0x00, 0x02, 0x06, 0x01, 0x00, 0x04, 0x0b, 0x08, 0x00, 0x09, 0x00, 0x00, 0x00
        /*0020*/ 	.byte	0x00, 0x00, 0x00, 0x00


//--------------------- .nv.info._Z8daxbyAddPKfS0_Pffi --------------------------
	.section	.nv.info._Z8daxbyAddPKfS0_Pffi,"",@"SHT_CUDA_INFO"
	.sectionflags	@""
	.align	4


	//----- nvinfo : EIATTR_CUDA_API_VERSION
	.align		4
        /*0000*/ 	.byte	0x04, 0x37
        /*0002*/ 	.short	(.L_7 - .L_6)
.L_6:
        /*0004*/ 	.word	0x00000082


	//----- nvinfo : EIATTR_KPARAM_INFO
	.align		4
.L_7:
        /*0008*/ 	.byte	0x04, 0x17
        /*000a*/ 	.short	(.L_9 - .L_8)
.L_8:
        /*000c*/ 	.word	0x00000000
        /*0010*/ 	.short	0x0004
        /*0012*/ 	.short	0x001c
        /*0014*/ 	.byte	0x00, 0xf0, 0x11, 0x00


	//----- nvinfo : EIATTR_KPARAM_INFO
	.align		4
.L_9:
        /*0018*/ 	.byte	0x04, 0x17
        /*001a*/ 	.short	(.L_11 - .L_10)
.L_10:
        /*001c*/ 	.word	0x00000000
        /*0020*/ 	.short	0x0003
        /*0022*/ 	.short	0x0018
        /*0024*/ 	.byte	0x00, 0xf0, 0x11, 0x00


	//----- nvinfo : EIATTR_KPARAM_INFO
	.align		4
.L_11:
        /*0028*/ 	.byte	0x04, 0x17
        /*002a*/ 	.short	(.L_13 - .L_12)
.L_12:
        /*002c*/ 	.word	0x00000000
        /*0030*/ 	.short	0x0002
        /*0032*/ 	.short	0x0010
        /*0034*/ 	.byte	0x00, 0xf5, 0x21, 0x00


	//----- nvinfo : EIATTR_KPARAM_INFO
	.align		4
.L_13:
        /*0038*/ 	.byte	0x04, 0x17
        /*003a*/ 	.short	(.L_15 - .L_14)
.L_14:
        /*003c*/ 	.word	0x00000000
        /*0040*/ 	.short	0x0001
        /*0042*/ 	.short	0x0008
        /*0044*/ 	.byte	0x00, 0xf5, 0x21, 0x00


	//----- nvinfo : EIATTR_KPARAM_INFO
	.align		4
.L_15:
        /*0048*/ 	.byte	0x04, 0x17
        /*004a*/ 	.short	(.L_17 - .L_16)
.L_16:
        /*004c*/ 	.word	0x00000000
        /*0050*/ 	.short	0x0000
        /*0052*/ 	.short	0x0000
        /*0054*/ 	.byte	0x00, 0xf5, 0x21, 0x00


	//----- nvinfo : EIATTR_SPARSE_MMA_MASK
	.align		4
.L_17:
        /*0058*/ 	.byte	0x03, 0x50
        /*005a*/ 	.short	0x0000


	//----- nvinfo : EIATTR_MAXREG_COUNT
	.align		4
        /*005c*/ 	.byte	0x03, 0x1b
        /*005e*/ 	.short	0x00ff


	//----- nvinfo : EIATTR_MERCURY_ISA_VERSION
	.align		4
        /*0060*/ 	.byte	0x03, 0x5f
        /*0062*/ 	.short	0x0101


	//----- nvinfo : EIATTR_VRC_CTA_INIT_COUNT
	.align		4
        /*0064*/ 	.byte	0x02, 0x4a
	.zero		1
	.zero		1


	//----- nvinfo : EIATTR_EXIT_INSTR_OFFSETS
	.align		4
        /*0068*/ 	.byte	0x04, 0x1c
        /*006a*/ 	.short	(.L_19 - .L_18)


	//   ....[0]....
.L_18:
        /*006c*/ 	.word	0x00000070


	//   ....[1]....
        /*0070*/ 	.word	0x00000140


	//----- nvinfo : EIATTR_CBANK_PARAM_SIZE
	.align		4
.L_19:
        /*0074*/ 	.byte	0x03, 0x19
        /*0076*/ 	.short	0x0020


	//----- nvinfo : EIATTR_PARAM_CBANK
	.align		4
        /*0078*/ 	.byte	0x04, 0x0a
        /*007a*/ 	.short	(.L_21 - .L_20)
	.align		4
.L_20:
        /*007c*/ 	.word	index@(.nv.constant0._Z8daxbyAddPKfS0_Pffi)
        /*0080*/ 	.short	0x0380
        /*0082*/ 	.short	0x0020


	//----- nvinfo : EIATTR_SW_WAR
	.align		4
.L_21:
        /*0084*/ 	.byte	0x04, 0x36
        /*0086*/ 	.short	(.L_23 - .L_22)
.L_22:
        /*0088*/ 	.word	0x00000008
.L_23:


//--------------------- .nv.callgraph             --------------------------
	.section	.nv.callgraph,"",@"SHT_CUDA_CALLGRAPH"
	.align	4
	.sectionentsize	8
	.align		4
        /*0000*/ 	.word	0x00000000
	.align		4
        /*0004*/ 	.word	0xffffffff
	.align		4
        /*0008*/ 	.word	0x00000000
	.align		4
        /*000c*/ 	.word	0xfffffffe
	.align		4
        /*0010*/ 	.word	0x00000000
	.align		4
        /*0014*/ 	.word	0xfffffffd
	.align		4
        /*0018*/ 	.word	0x00000000
	.align		4
        /*001c*/ 	.word	0xfffffffc


//--------------------- .text._Z8daxbyAddPKfS0_Pffi --------------------------
	.section	.text._Z8daxbyAddPKfS0_Pffi,"ax",@progbits
	.align	128
        .global         _Z8daxbyAddPKfS0_Pffi
        .type           _Z8daxbyAddPKfS0_Pffi,@function
        .size           _Z8daxbyAddPKfS0_Pffi,(.L_x_1 - _Z8daxbyAddPKfS0_Pffi)
        .other          _Z8daxbyAddPKfS0_Pffi,@"STO_CUDA_ENTRY STV_DEFAULT"
_Z8daxbyAddPKfS0_Pffi:
.text._Z8daxbyAddPKfS0_Pffi:
[----:B------:R-:W-:Y:S01]  /*0000*/  LDC R1, c[0x0][0x37c] ;  /* 0x0000df00ff017b82 */ /* 0x000fe20000000800 */
[----:B------:R-:W0:Y:S01]  /*0010*/  S2R R9, SR_CTAID.X ;  /* 0x0000000000097919 */ /* 0x000e220000002500 */
[----:B------:R-:W0:Y:S01]  /*0020*/  LDCU UR4, c[0x0][0x360] ;  /* 0x00006c00ff0477ac */ /* 0x000e220008000800 */
[----:B------:R-:W0:Y:S01]  /*0030*/  S2R R0, SR_TID.X ;  /* 0x0000000000007919 */ /* 0x000e220000002100 */
[----:B------:R-:W1:Y:S01]  /*0040*/  LDCU UR5, c[0x0][0x39c] ;  /* 0x00007380ff0577ac */ /* 0x000e620008000800 */
[----:B0-----:R-:W-:-:S05]  /*0050*/  IMAD R9, R9, UR4, R0 ;  /* 0x0000000409097c24 */ /* 0x001fca000f8e0200 */
[----:B-1----:R-:W-:-:S13]  /*0060*/  ISETP.GE.AND P0, PT, R9, UR5, PT ;  /* 0x0000000509007c0c */ /* 0x002fda000bf06270 */
[----:B------:R-:W-:Y:S05]  /*0070*/  @P0 EXIT ;  /* 0x000000000000094d */ /* 0x000fea0003800000 */
[----:B------:R-:W0:Y:S01]  /*0080*/  LDC.64 R2, c[0x0][0x380] ;  /* 0x0000e000ff027b82 */ /* 0x000e220000000a00 */
[----:B------:R-:W1:Y:S01]  /*0090*/  LDCU.64 UR4, c[0x0][0x358] ;  /* 0x00006b00ff0477ac */ /* 0x000e620008000a00 */
[----:B------:R-:W2:Y:S06]  /*00a0*/  LDCU UR6, c[0x0][0x398] ;  /* 0x00007300ff0677ac */ /* 0x000eac0008000800 */
[----:B------:R-:W3:Y:S08]  /*00b0*/  LDC.64 R4, c[0x0][0x388] ;  /* 0x0000e200ff047b82 */ /* 0x000ef00000000a00 */
[----:B------:R-:W4:Y:S01]  /*00c0*/  LDC.64 R6, c[0x0][0x390] ;  /* 0x0000e400ff067b82 */ /* 0x000f220000000a00 */
[----:B0-----:R-:W-:-:S06]  /*00d0*/  IMAD.WIDE R2, R9, 0x4, R2 ;  /* 0x0000000409027825 */ /* 0x001fcc00078e0202 */
[----:B-1----:R-:W2:Y:S01]  /*00e0*/  LDG.E R2, desc[UR4][R2.64] ;  /* 0x0000000402027981 */ /* 0x002ea2000c1e1900 */
[----:B---3--:R-:W-:-:S06]  /*00f0*/  IMAD.WIDE R4, R9, 0x4, R4 ;  /* 0x0000000409047825 */ /* 0x008fcc00078e0204 */
[----:B------:R-:W2:Y:S01]  /*0100*/  LDG.E R5, desc[UR4][R4.64] ;  /* 0x0000000404057981 */ /* 0x000ea2000c1e1900 */
[----:B----4-:R-:W-:-:S04]  /*0110*/  IMAD.WIDE R6, R9, 0x4, R6 ;  /* 0x0000000409067825 */ /* 0x010fc800078e0206 */
[----:B--2---:R-:W-:-:S05]  /*0120*/  FFMA R9, R2, UR6, R5 ;  /* 0x0000000602097c23 */ /* 0x004fca0008000005 */
[----:B------:R-:W-:Y:S01]  /*0130*/  STG.E desc[UR4][R6.64], R9 ;  /* 0x0000000906007986 */ /* 0x000fe2000c101904 */
[----:B------:R-:W-:Y:S05]  /*0140*/  EXIT ;  /* 0x000000000000794d */ /* 0x000fea0003800000 */
.L_x_0:
[----:B------:R-:W-:-:S00]  /*0150*/  BRA `(.L_x_0) ;  /* 0xfffffffc00fc7947 */ /* 0x000fc0000383ffff */
[----:B------:R-:W-:-:S00]  /*0160*/  NOP ;  /* 0x0000000000007918 */ /* 0x000fc00000000000 */
        /* <DEDUP_REMOVED lines=9> */
.L_x_1:


//--------------------- .nv.shared.reserved.0     --------------------------
	.section	.nv.shared.reserved.0,"aw",@nobits
	.weak		__nv_reservedSMEM_offset_0_alias
	.size		__nv_reservedSMEM_offset_0_alias, 0, 64
	.other		__nv_reservedSMEM_offset_0_alias,@"STO_CUDA_RESERVED_SHARED STV_DEFAULT"
__nv_reservedSMEM_offset_0_alias:
	.zero		0
	.zero		64


//--------------------- .nv.constant0._Z8daxbyAddPKfS0_Pffi --------------------------
	.section	.nv.constant0._Z8daxbyAddPKfS0_Pffi,"a",@progbits
	.sectionflags	@""
	.align	4
.nv.constant0._Z8daxbyAddPKfS0_Pffi:
	.zero		928


//--------------------- SYMBOLS --------------------------

	.type		.nv.reservedSmem.offset0,@object
	.size		.nv.reservedSmem.offset0,0x4
